//
// Generated by NVIDIA NVVM Compiler
//
// Compiler Build ID: CL-36424714
// Cuda compilation tools, release 13.0, V13.0.88
// Based on NVVM 20.0.0
//

.version 9.0
.target sm_100
.address_size 64

	// .globl	_Z6updatePiS_i

.visible .entry _Z6updatePiS_i(
	.param .u64 .ptr .align 1 _Z6updatePiS_i_param_0,
	.param .u64 .ptr .align 1 _Z6updatePiS_i_param_1,
	.param .u32 _Z6updatePiS_i_param_2
)
{
	.reg .pred 	%p<6>;
	.reg .b32 	%r<63>;
	.reg .b64 	%rd<26>;

	ld.param.u64 	%rd13, [_Z6updatePiS_i_param_0];
	ld.param.u64 	%rd12, [_Z6updatePiS_i_param_1];
	ld.param.u32 	%r7, [_Z6updatePiS_i_param_2];
	cvta.to.global.u64 	%rd1, %rd13;
	mov.u32 	%r8, %tid.x;
	mov.u32 	%r9, %ctaid.x;
	mov.u32 	%r1, %ntid.x;
	mad.lo.s32 	%r62, %r9, %r1, %r8;
	mul.lo.s32 	%r3, %r7, %r7;
	setp.ge.s32 	%p1, %r62, %r3;
	@%p1 bra 	$L__BB0_3;
	div.s32 	%r10, %r62, %r7;
	mul.lo.s32 	%r11, %r10, %r7;
	sub.s32 	%r12, %r62, %r11;
	add.s32 	%r13, %r12, %r7;
	add.s32 	%r14, %r10, %r7;
	mov.u32 	%r15, %nctaid.x;
	mul.lo.s32 	%r4, %r1, %r15;
	add.s32 	%r16, %r14, -1;
	add.s32 	%r17, %r13, -1;
	rem.s32 	%r18, %r17, %r7;
	rem.s32 	%r19, %r16, %r7;
	mul.lo.s32 	%r20, %r19, %r7;
	add.s32 	%r21, %r20, %r18;
	mul.wide.s32 	%rd14, %r21, 4;
	add.s64 	%rd2, %rd1, %rd14;
	rem.s32 	%r22, %r14, %r7;
	mul.lo.s32 	%r23, %r22, %r7;
	add.s32 	%r24, %r23, %r18;
	mul.wide.s32 	%rd15, %r24, 4;
	add.s64 	%rd3, %rd1, %rd15;
	add.s32 	%r25, %r14, 1;
	rem.s32 	%r26, %r25, %r7;
	mul.lo.s32 	%r27, %r26, %r7;
	add.s32 	%r28, %r27, %r18;
	mul.wide.s32 	%rd16, %r28, 4;
	add.s64 	%rd4, %rd1, %rd16;
	rem.s32 	%r29, %r13, %r7;
	add.s32 	%r30, %r20, %r29;
	mul.wide.s32 	%rd17, %r30, 4;
	add.s64 	%rd5, %rd1, %rd17;
	add.s32 	%r31, %r23, %r29;
	mul.wide.s32 	%rd18, %r31, 4;
	add.s64 	%rd6, %rd1, %rd18;
	add.s32 	%r32, %r27, %r29;
	mul.wide.s32 	%rd19, %r32, 4;
	add.s64 	%rd7, %rd1, %rd19;
	add.s32 	%r33, %r13, 1;
	rem.s32 	%r34, %r33, %r7;
	add.s32 	%r35, %r20, %r34;
	mul.wide.s32 	%rd20, %r35, 4;
	add.s64 	%rd8, %rd1, %rd20;
	add.s32 	%r36, %r23, %r34;
	mul.wide.s32 	%rd21, %r36, 4;
	add.s64 	%rd9, %rd1, %rd21;
	add.s32 	%r37, %r27, %r34;
	mul.wide.s32 	%rd22, %r37, 4;
	add.s64 	%rd10, %rd1, %rd22;
	cvta.to.global.u64 	%rd11, %rd12;
$L__BB0_2:
	ld.global.u32 	%r38, [%rd2];
	ld.global.u32 	%r39, [%rd3];
	add.s32 	%r40, %r39, %r38;
	ld.global.u32 	%r41, [%rd4];
	add.s32 	%r42, %r41, %r40;
	ld.global.u32 	%r43, [%rd5];
	add.s32 	%r44, %r43, %r42;
	ld.global.u32 	%r45, [%rd6];
	add.s32 	%r46, %r45, %r44;
	ld.global.u32 	%r47, [%rd7];
	add.s32 	%r48, %r47, %r46;
	ld.global.u32 	%r49, [%rd8];
	add.s32 	%r50, %r49, %r48;
	ld.global.u32 	%r51, [%rd9];
	add.s32 	%r52, %r51, %r50;
	ld.global.u32 	%r53, [%rd10];
	add.s32 	%r54, %r53, %r52;
	mul.wide.s32 	%rd23, %r62, 4;
	add.s64 	%rd24, %rd1, %rd23;
	ld.global.u32 	%r55, [%rd24];
	sub.s32 	%r56, %r54, %r55;
	setp.eq.s32 	%p2, %r55, 1;
	and.b32  	%r57, %r56, -2;
	setp.eq.s32 	%p3, %r57, 2;
	setp.eq.s32 	%p4, %r56, 3;
	selp.u32 	%r58, -1, 0, %p4;
	selp.u32 	%r59, -1, 0, %p3;
	selp.b32 	%r60, %r59, %r58, %p2;
	and.b32  	%r61, %r60, 1;
	add.s64 	%rd25, %rd11, %rd23;
	st.global.u32 	[%rd25], %r61;
	add.s32 	%r62, %r62, %r4;
	setp.lt.s32 	%p5, %r62, %r3;
	@%p5 bra 	$L__BB0_2;
$L__BB0_3:
	ret;

}


// ===== COMPILED SASS (sm_100) =====

	.target	sm_100

	.elftype	@"ET_EXEC"


//--------------------- .note.nv.tkinfo           --------------------------
	.section	.note.nv.tkinfo,"",@"SHT_NOTE"
	.sectionflags	@"SHF_NOTE_NV_TKINFO"
	.tkinfo
        /*0018*/ 	.word	0x00000002
        /*0030*/ 	.string	""
        /*0030*/ 	.string	"ptxas"
        /*0030*/ 	.string	"Cuda compilation tools, release 13.0, V13.0.88"
        /*0030*/ 	.string	"Build cuda_13.0.r13.0/compiler.36424714_0"
        /*0030*/ 	.string	"-arch sm_100 -m 64 "



//--------------------- .note.nv.cuinfo           --------------------------
	.section	.note.nv.cuinfo,"",@"SHT_NOTE"
	.sectionflags	@"SHF_NOTE_NV_CUINFO"
        /*0018*/ 	.short	0x0002
        /*001a*/ 	.short	0x0064
        /*001c*/ 	.short	0x0082
	.zero		2


//--------------------- .nv.info                  --------------------------
	.section	.nv.info,"",@"SHT_CUDA_INFO"
	.align	4


	//----- nvinfo : EIATTR_REGCOUNT
	.align		4
        /*0000*/ 	.byte	0x04, 0x2f
        /*0002*/ 	.short	(.L_1 - .L_0)
	.align		4
.L_0:
        /*0004*/ 	.word	index@(_Z6updatePiS_i)
        /*0008*/ 	.word	0x00000020


	//----- nvinfo : EIATTR_FRAME_SIZE
	.align		4
.L_1:
        /*000c*/ 	.byte	0x04, 0x11
        /*000e*/ 	.short	(.L_3 - .L_2)
	.align		4
.L_2:
        /*0010*/ 	.word	index@(_Z6updatePiS_i)
        /*0014*/ 	.word	0x00000000


	//----- nvinfo : EIATTR_MIN_STACK_SIZE
	.align		4
.L_3:
        /*0018*/ 	.byte	0x04, 0x12
        /*001a*/ 	.short	(.L_5 - .L_4)
	.align		4
.L_4:
        /*001c*/ 	.word	index@(_Z6updatePiS_i)
        /*0020*/ 	.word	0x00000000
.L_5:


//--------------------- .nv.compat                --------------------------
	.section	.nv.compat,"",@"SHT_CUDA_COMPAT_INFO"
	.align	4
        /*0000*/ 	.byte	0x02, 0x09, 0x00, 0x00, 0x02, 0x02, 0x01, 0x00, 0x02, 0x05, 0x05, 0x00, 0x03, 0x07, 0x01, 0x01
        /*0010*/ 	.byte	0x02, 0x03, 0x00, 0x00, 0x02, 0x06, 0x01, 0x00, 0x04, 0x0b, 0x08, 0x00, 0x09, 0x00, 0x00, 0x00
        /*0020*/ 	.byte	0x00, 0x00, 0x00, 0x00


//--------------------- .nv.info._Z6updatePiS_i   --------------------------
	.section	.nv.info._Z6updatePiS_i,"",@"SHT_CUDA_INFO"
	.sectionflags	@""
	.align	4


	//----- nvinfo : EIATTR_CUDA_API_VERSION
	.align		4
        /*0000*/ 	.byte	0x04, 0x37
        /*0002*/ 	.short	(.L_7 - .L_6)
.L_6:
        /*0004*/ 	.word	0x00000082


	//----- nvinfo : EIATTR_KPARAM_INFO
	.align		4
.L_7:
        /*0008*/ 	.byte	0x04, 0x17
        /*000a*/ 	.short	(.L_9 - .L_8)
.L_8:
        /*000c*/ 	.word	0x00000000
        /*0010*/ 	.short	0x0002
        /*0012*/ 	.short	0x0010
        /*0014*/ 	.byte	0x00, 0xf0, 0x11, 0x00


	//----- nvinfo : EIATTR_KPARAM_INFO
	.align		4
.L_9:
        /*0018*/ 	.byte	0x04, 0x17
        /*001a*/ 	.short	(.L_11 - .L_10)
.L_10:
        /*001c*/ 	.word	0x00000000
        /*0020*/ 	.short	0x0001
        /*0022*/ 	.short	0x0008
        /*0024*/ 	.byte	0x00, 0xf5, 0x21, 0x00


	//----- nvinfo : EIATTR_KPARAM_INFO
	.align		4
.L_11:
        /*0028*/ 	.byte	0x04, 0x17
        /*002a*/ 	.short	(.L_13 - .L_12)
.L_12:
        /*002c*/ 	.word	0x00000000
        /*0030*/ 	.short	0x0000
        /*0032*/ 	.short	0x0000
        /*0034*/ 	.byte	0x00, 0xf5, 0x21, 0x00


	//----- nvinfo : EIATTR_SPARSE_MMA_MASK
	.align		4
.L_13:
        /*0038*/ 	.byte	0x03, 0x50
        /*003a*/ 	.short	0x0000


	//----- nvinfo : EIATTR_MAXREG_COUNT
	.align		4
        /*003c*/ 	.byte	0x03, 0x1b
        /*003e*/ 	.short	0x00ff


	//----- nvinfo : EIATTR_MERCURY_ISA_VERSION
	.align		4
        /*0040*/ 	.byte	0x03, 0x5f
        /*0042*/ 	.short	0x0101


	//----- nvinfo : EIATTR_VRC_CTA_INIT_COUNT
	.align		4
        /*0044*/ 	.byte	0x02, 0x4a
	.zero		1
	.zero		1


	//----- nvinfo : EIATTR_EXIT_INSTR_OFFSETS
	.align		4
        /*0048*/ 	.byte	0x04, 0x1c
        /*004a*/ 	.short	(.L_15 - .L_14)


	//   ....[0]....
.L_14:
        /*004c*/ 	.word	0x00000080


	//   ....[1]....
        /*0050*/ 	.word	0x000009f0


	//----- nvinfo : EIATTR_CRS_STACK_SIZE
	.align		4
.L_15:
        /*0054*/ 	.byte	0x04, 0x1e
        /*0056*/ 	.short	(.L_17 - .L_16)
.L_16:
        /*0058*/ 	.word	0x00000000


	//----- nvinfo : EIATTR_CBANK_PARAM_SIZE
	.align		4
.L_17:
        /*005c*/ 	.byte	0x03, 0x19
        /*005e*/ 	.short	0x0014


	//----- nvinfo : EIATTR_PARAM_CBANK
	.align		4
        /*0060*/ 	.byte	0x04, 0x0a
        /*0062*/ 	.short	(.L_19 - .L_18)
	.align		4
.L_18:
        /*0064*/ 	.word	index@(.nv.constant0._Z6updatePiS_i)
        /*0068*/ 	.short	0x0380
        /*006a*/ 	.short	0x0014


	//----- nvinfo : EIATTR_SW_WAR
	.align		4
.L_19:
        /*006c*/ 	.byte	0x04, 0x36
        /*006e*/ 	.short	(.L_21 - .L_20)
.L_20:
        /*0070*/ 	.word	0x00000008
.L_21:


//--------------------- .nv.callgraph             --------------------------
	.section	.nv.callgraph,"",@"SHT_CUDA_CALLGRAPH"
	.align	4
	.sectionentsize	8
	.align		4
        /*0000*/ 	.word	0x00000000
	.align		4
        /*0004*/ 	.word	0xffffffff
	.align		4
        /*0008*/ 	.word	0x00000000
	.align		4
        /*000c*/ 	.word	0xfffffffe
	.align		4
        /*0010*/ 	.word	0x00000000
	.align		4
        /*0014*/ 	.word	0xfffffffd
	.align		4
        /*0018*/ 	.word	0x00000000
	.align		4
        /*001c*/ 	.word	0xfffffffc


//--------------------- .text._Z6updatePiS_i      --------------------------
	.section	.text._Z6updatePiS_i,"ax",@progbits
	.align	128
        .global         _Z6updatePiS_i
        .type           _Z6updatePiS_i,@function
        .size           _Z6updatePiS_i,(.L_x_2 - _Z6updatePiS_i)
        .other          _Z6updatePiS_i,@"STO_CUDA_ENTRY STV_DEFAULT"
_Z6updatePiS_i:
.text._Z6updatePiS_i:
[----:B------:R-:W-:Y:S01]  /*0000*/  LDC R1, c[0x0][0x37c] ;  /* 0x0000df00ff017b82 */ /* 0x000fe20000000800 */
[----:B------:R-:W0:Y:S07]  /*0010*/  S2R R19, SR_TID.X ;  /* 0x0000000000137919 */ /* 0x000e2e0000002100 */
[----:B------:R-:W0:Y:S08]  /*0020*/  S2UR UR4, SR_CTAID.X ;  /* 0x00000000000479c3 */ /* 0x000e300000002500 */
[----:B------:R-:W0:Y:S08]  /*0030*/  LDC R18, c[0x0][0x360] ;  /* 0x0000d800ff127b82 */ /* 0x000e300000000800 */
[----:B------:R-:W1:Y:S01]  /*0040*/  LDC R4, c[0x0][0x390] ;  /* 0x0000e400ff047b82 */ /* 0x000e620000000800 */
[----:B0-----:R-:W-:-:S02]  /*0050*/  IMAD R19, R18, UR4, R19 ;  /* 0x0000000412137c24 */ /* 0x001fc4000f8e0213 */
[----:B-1----:R-:W-:-:S05]  /*0060*/  IMAD R0, R4, R4, RZ ;  /* 0x0000000404007224 */ /* 0x002fca00078e02ff */
[----:B------:R-:W-:-:S13]  /*0070*/  ISETP.GE.AND P0, PT, R19, R0, PT ;  /* 0x000000001300720c */ /* 0x000fda0003f06270 */
[----:B------:R-:W-:Y:S05]  /*0080*/  @P0 EXIT ;  /* 0x000000000000094d */ /* 0x000fea0003800000 */
[----:B------:R-:W-:Y:S01]  /*0090*/  IABS R2, R4 ;  /* 0x0000000400027213 */ /* 0x000fe20000000000 */
[----:B------:R-:W-:Y:S01]  /*00a0*/  HFMA2 R6, -RZ, RZ, 0, 0 ;  /* 0x00000000ff067431 */ /* 0x000fe200000001ff */
[----:B------:R-:W-:Y:S01]  /*00b0*/  IABS R8, R19 ;  /* 0x0000001300087213 */ /* 0x000fe20000000000 */
[----:B------:R-:W0:Y:S01]  /*00c0*/  LDCU UR4, c[0x0][0x370] ;  /* 0x00006e00ff0477ac */ /* 0x000e220008000800 */
[----:B------:R-:W1:Y:S01]  /*00d0*/  I2F.RP R3, R2 ;  /* 0x0000000200037306 */ /* 0x000e620000209400 */
[----:B------:R-:W2:Y:S07]  /*00e0*/  LDCU.64 UR6, c[0x0][0x358] ;  /* 0x00006b00ff0677ac */ /* 0x000eae0008000a00 */
[----:B-1----:R-:W1:Y:S01]  /*00f0*/  MUFU.RCP R3, R3 ;  /* 0x0000000300037308 */ /* 0x002e620000001000 */
[----:B0-----:R-:W-:-:S02]  /*0100*/  IMAD R18, R18, UR4, RZ ;  /* 0x0000000412127c24 */ /* 0x001fc4000f8e02ff */
[----:B-1----:R-:W-:-:S06]  /*0110*/  VIADD R7, R3, 0xffffffe ;  /* 0x0ffffffe03077836 */ /* 0x002fcc0000000000 */
[----:B------:R-:W0:Y:S02]  /*0120*/  F2I.FTZ.U32.TRUNC.NTZ R7, R7 ;  /* 0x0000000700077305 */ /* 0x000e24000021f000 */
[----:B0-----:R-:W-:-:S04]  /*0130*/  IMAD.MOV R5, RZ, RZ, -R7 ;  /* 0x000000ffff057224 */ /* 0x001fc800078e0a07 */
[----:B------:R-:W-:-:S04]  /*0140*/  IMAD R5, R5, R2, RZ ;  /* 0x0000000205057224 */ /* 0x000fc800078e02ff */
[----:B------:R-:W-:-:S04]  /*0150*/  IMAD.HI.U32 R6, R7, R5, R6 ;  /* 0x0000000507067227 */ /* 0x000fc800078e0006 */
[----:B------:R-:W-:-:S04]  /*0160*/  IMAD.MOV.U32 R5, RZ, RZ, R8 ;  /* 0x000000ffff057224 */ /* 0x000fc800078e0008 */
[----:B------:R-:W-:-:S04]  /*0170*/  IMAD.HI.U32 R3, R6, R5, RZ ;  /* 0x0000000506037227 */ /* 0x000fc800078e00ff */
[----:B------:R-:W-:-:S04]  /*0180*/  IMAD.MOV R8, RZ, RZ, -R3 ;  /* 0x000000ffff087224 */ /* 0x000fc800078e0a03 */
[----:B------:R-:W-:-:S05]  /*0190*/  IMAD R5, R2, R8, R5 ;  /* 0x0000000802057224 */ /* 0x000fca00078e0205 */
[----:B------:R-:W-:-:S13]  /*01a0*/  ISETP.GT.U32.AND P1, PT, R2, R5, PT ;  /* 0x000000050200720c */ /* 0x000fda0003f24070 */
[----:B------:R-:W-:Y:S01]  /*01b0*/  @!P1 IADD3 R5, PT, PT, R5, -R2, RZ ;  /* 0x8000000205059210 */ /* 0x000fe20007ffe0ff */
[----:B------:R-:W-:-:S03]  /*01c0*/  @!P1 VIADD R3, R3, 0x1 ;  /* 0x0000000103039836 */ /* 0x000fc60000000000 */
[----:B------:R-:W-:Y:S02]  /*01d0*/  ISETP.GE.U32.AND P0, PT, R5, R2, PT ;  /* 0x000000020500720c */ /* 0x000fe40003f06070 */
[----:B------:R-:W-:-:S04]  /*01e0*/  LOP3.LUT R5, R19, R4, RZ, 0x3c, !PT ;  /* 0x0000000413057212 */ /* 0x000fc800078e3cff */
[----:B------:R-:W-:Y:S02]  /*01f0*/  ISETP.GE.AND P2, PT, R5, RZ, PT ;  /* 0x000000ff0500720c */ /* 0x000fe40003f46270 */
[----:B------:R-:W-:-:S05]  /*0200*/  LOP3.LUT R5, RZ, R4, RZ, 0x33, !PT ;  /* 0x00000004ff057212 */ /* 0x000fca00078e33ff */
[----:B------:R-:W-:Y:S01]  /*0210*/  @P0 VIADD R3, R3, 0x1 ;  /* 0x0000000103030836 */ /* 0x000fe20000000000 */
[----:B------:R-:W-:-:S05]  /*0220*/  ISETP.NE.AND P0, PT, R4, RZ, PT ;  /* 0x000000ff0400720c */ /* 0x000fca0003f05270 */
[----:B------:R-:W-:-:S04]  /*0230*/  @!P2 IADD3 R3, PT, PT, -R3, RZ, RZ ;  /* 0x000000ff0303a210 */ /* 0x000fc80007ffe1ff */
[----:B------:R-:W-:-:S05]  /*0240*/  SEL R3, R5, R3, !P0 ;  /* 0x0000000305037207 */ /* 0x000fca0004000000 */
[----:B------:R-:W-:Y:S02]  /*0250*/  IMAD.IADD R14, R3, 0x1, R4 ;  /* 0x00000001030e7824 */ /* 0x000fe400078e0204 */
[----:B------:R-:W-:Y:S02]  /*0260*/  IMAD.MOV R3, RZ, RZ, -R3 ;  /* 0x000000ffff037224 */ /* 0x000fe400078e0a03 */
[----:B------:R-:W-:Y:S01]  /*0270*/  VIADD R16, R14, 0xffffffff ;  /* 0xffffffff0e107836 */ /* 0x000fe20000000000 */
[----:B------:R-:W-:Y:S01]  /*0280*/  IABS R9, R14 ;  /* 0x0000000e00097213 */ /* 0x000fe20000000000 */
[----:B------:R-:W-:Y:S02]  /*0290*/  IMAD R3, R4, R3, R19 ;  /* 0x0000000304037224 */ /* 0x000fe400078e0213 */
[----:B------:R-:W-:Y:S01]  /*02a0*/  VIADD R21, R14, 0x1 ;  /* 0x000000010e157836 */ /* 0x000fe20000000000 */
[----:B------:R-:W-:Y:S01]  /*02b0*/  IABS R15, R16 ;  /* 0x00000010000f7213 */ /* 0x000fe20000000000 */
[----:B------:R-:W-:Y:S01]  /*02c0*/  IMAD.HI.U32 R7, R6, R9, RZ ;  /* 0x0000000906077227 */ /* 0x000fe200078e00ff */
[----:B------:R-:W-:-:S02]  /*02d0*/  IADD3 R3, PT, PT, R3, R4, RZ ;  /* 0x0000000403037210 */ /* 0x000fc40007ffe0ff */
[----:B------:R-:W-:Y:S01]  /*02e0*/  IABS R17, R21 ;  /* 0x0000001500117213 */ /* 0x000fe20000000000 */
[----:B------:R-:W-:Y:S01]  /*02f0*/  IMAD.MOV R7, RZ, RZ, -R7 ;  /* 0x000000ffff077224 */ /* 0x000fe200078e0a07 */
[----:B------:R-:W-:Y:S01]  /*0300*/  IADD3 R20, PT, PT, R3, -0x1, RZ ;  /* 0xffffffff03147810 */ /* 0x000fe20007ffe0ff */
[----:B------:R-:W-:Y:S01]  /*0310*/  IMAD.HI.U32 R10, R6, R15, RZ ;  /* 0x0000000f060a7227 */ /* 0x000fe200078e00ff */
[----:B------:R-:W-:-:S03]  /*0320*/  IABS R13, R3 ;  /* 0x00000003000d7213 */ /* 0x000fc60000000000 */
[----:B------:R-:W-:Y:S01]  /*0330*/  IMAD R9, R2, R7, R9 ;  /* 0x0000000702097224 */ /* 0x000fe200078e0209 */
[----:B------:R-:W-:Y:S01]  /*0340*/  IABS R7, R20 ;  /* 0x0000001400077213 */ /* 0x000fe20000000000 */
[----:B------:R-:W-:Y:S01]  /*0350*/  VIADD R22, R3, 0x1 ;  /* 0x0000000103167836 */ /* 0x000fe20000000000 */
[----:B------:R-:W-:Y:S01]  /*0360*/  IADD3 R23, PT, PT, -R10, RZ, RZ ;  /* 0x000000ff0a177210 */ /* 0x000fe20007ffe1ff */
[----:B------:R-:W-:Y:S01]  /*0370*/  IMAD.HI.U32 R12, R6, R17, RZ ;  /* 0x00000011060c7227 */ /* 0x000fe200078e00ff */
[----:B------:R-:W-:Y:S02]  /*0380*/  ISETP.GT.U32.AND P4, PT, R2, R9, PT ;  /* 0x000000090200720c */ /* 0x000fe40003f84070 */
[----:B------:R-:W-:Y:S01]  /*0390*/  IABS R11, R22 ;  /* 0x00000016000b7213 */ /* 0x000fe20000000000 */
[----:B------:R-:W-:-:S04]  /*03a0*/  IMAD.HI.U32 R8, R6, R7, RZ ;  /* 0x0000000706087227 */ /* 0x000fc800078e00ff */
[----:B------:R-:W-:Y:S02]  /*03b0*/  IMAD.MOV R10, RZ, RZ, -R8 ;  /* 0x000000ffff0a7224 */ /* 0x000fe400078e0a08 */
[----:B------:R-:W-:-:S04]  /*03c0*/  IMAD.HI.U32 R8, R6, R13, RZ ;  /* 0x0000000d06087227 */ /* 0x000fc800078e00ff */
[----:B------:R-:W-:Y:S01]  /*03d0*/  IMAD.MOV R12, RZ, RZ, -R12 ;  /* 0x000000ffff0c7224 */ /* 0x000fe200078e0a0c */
[----:B------:R-:W-:Y:S01]  /*03e0*/  IADD3 R8, PT, PT, -R8, RZ, RZ ;  /* 0x000000ff08087210 */ /* 0x000fe20007ffe1ff */
[----:B------:R-:W-:-:S04]  /*03f0*/  IMAD.HI.U32 R6, R6, R11, RZ ;  /* 0x0000000b06067227 */ /* 0x000fc800078e00ff */
[C---:B------:R-:W-:Y:S02]  /*0400*/  IMAD R17, R2.reuse, R12, R17 ;  /* 0x0000000c02117224 */ /* 0x040fe400078e0211 */
[----:B------:R-:W-:Y:S02]  /*0410*/  IMAD.MOV R6, RZ, RZ, -R6 ;  /* 0x000000ffff067224 */ /* 0x000fe400078e0a06 */
[C---:B------:R-:W-:Y:S01]  /*0420*/  IMAD R15, R2.reuse, R23, R15 ;  /* 0x00000017020f7224 */ /* 0x040fe200078e020f */
[C---:B------:R-:W-:Y:S01]  /*0430*/  ISETP.GT.U32.AND P2, PT, R2.reuse, R17, PT ;  /* 0x000000110200720c */ /* 0x040fe20003f44070 */
[C---:B------:R-:W-:Y:S02]  /*0440*/  IMAD R7, R2.reuse, R10, R7 ;  /* 0x0000000a02077224 */ /* 0x040fe400078e0207 */
[C---:B------:R-:W-:Y:S01]  /*0450*/  IMAD R13, R2.reuse, R8, R13 ;  /* 0x00000008020d7224 */ /* 0x040fe200078e020d */
[C---:B------:R-:W-:Y:S01]  /*0460*/  ISETP.GT.U32.AND P3, PT, R2.reuse, R15, PT ;  /* 0x0000000f0200720c */ /* 0x040fe20003f64070 */
[C---:B------:R-:W-:Y:S01]  /*0470*/  IMAD R11, R2.reuse, R6, R11 ;  /* 0x00000006020b7224 */ /* 0x040fe200078e020b */
[C---:B------:R-:W-:Y:S01]  /*0480*/  ISETP.GT.U32.AND P1, PT, R2.reuse, R7, PT ;  /* 0x000000070200720c */ /* 0x040fe20003f24070 */
[----:B------:R-:W-:Y:S01]  /*0490*/  @!P4 IMAD.IADD R9, R9, 0x1, -R2 ;  /* 0x000000010909c824 */ /* 0x000fe200078e0a02 */
[----:B------:R-:W-:-:S02]  /*04a0*/  ISETP.GT.U32.AND P4, PT, R2, R13, PT ;  /* 0x0000000d0200720c */ /* 0x000fc40003f84070 */
[C---:B------:R-:W-:Y:S02]  /*04b0*/  ISETP.GT.U32.AND P5, PT, R2.reuse, R11, PT ;  /* 0x0000000b0200720c */ /* 0x040fe40003fa4070 */
[----:B------:R-:W-:Y:S01]  /*04c0*/  ISETP.GT.U32.AND P6, PT, R2, R9, PT ;  /* 0x000000090200720c */ /* 0x000fe20003fc4070 */
[----:B------:R-:W-:-:S04]  /*04d0*/  @!P2 IMAD.IADD R17, R17, 0x1, -R2 ;  /* 0x000000011111a824 */ /* 0x000fc800078e0a02 */
[--C-:B------:R-:W-:Y:S01]  /*04e0*/  @!P3 IMAD.IADD R15, R15, 0x1, -R2.reuse ;  /* 0x000000010f0fb824 */ /* 0x100fe200078e0a02 */
[----:B------:R-:W-:Y:S02]  /*04f0*/  ISETP.GE.AND P3, PT, R14, RZ, PT ;  /* 0x000000ff0e00720c */ /* 0x000fe40003f66270 */
[-C--:B------:R-:W-:Y:S02]  /*0500*/  @!P1 IADD3 R7, PT, PT, R7, -R2.reuse, RZ ;  /* 0x8000000207079210 */ /* 0x080fe40007ffe0ff */
[----:B------:R-:W-:Y:S01]  /*0510*/  @!P4 IADD3 R13, PT, PT, R13, -R2, RZ ;  /* 0x800000020d0dc210 */ /* 0x000fe20007ffe0ff */
[--C-:B------:R-:W-:Y:S01]  /*0520*/  @!P5 IMAD.IADD R11, R11, 0x1, -R2.reuse ;  /* 0x000000010b0bd824 */ /* 0x100fe200078e0a02 */
[C---:B------:R-:W-:Y:S01]  /*0530*/  ISETP.GT.U32.AND P4, PT, R2.reuse, R17, PT ;  /* 0x000000110200720c */ /* 0x040fe20003f84070 */
[----:B------:R-:W-:Y:S01]  /*0540*/  @!P6 IMAD.IADD R9, R9, 0x1, -R2 ;  /* 0x000000010909e824 */ /* 0x000fe200078e0a02 */
[C---:B------:R-:W-:Y:S02]  /*0550*/  ISETP.GT.U32.AND P1, PT, R2.reuse, R7, PT ;  /* 0x000000070200720c */ /* 0x040fe40003f24070 */
[----:B------:R-:W-:-:S02]  /*0560*/  ISETP.GT.U32.AND P2, PT, R2, R15, PT ;  /* 0x0000000f0200720c */ /* 0x000fc40003f44070 */
[C---:B------:R-:W-:Y:S02]  /*0570*/  ISETP.GT.U32.AND P6, PT, R2.reuse, R13, PT ;  /* 0x0000000d0200720c */ /* 0x040fe40003fc4070 */
[----:B------:R-:W-:Y:S02]  /*0580*/  ISETP.GT.U32.AND P5, PT, R2, R11, PT ;  /* 0x0000000b0200720c */ /* 0x000fe40003fa4070 */
[----:B------:R-:W-:Y:S02]  /*0590*/  @!P3 IADD3 R9, PT, PT, -R9, RZ, RZ ;  /* 0x000000ff0909b210 */ /* 0x000fe40007ffe1ff */
[----:B------:R-:W-:Y:S01]  /*05a0*/  ISETP.GE.AND P3, PT, R3, RZ, PT ;  /* 0x000000ff0300720c */ /* 0x000fe20003f66270 */
[--C-:B------:R-:W-:Y:S01]  /*05b0*/  @!P4 IMAD.IADD R17, R17, 0x1, -R2.reuse ;  /* 0x000000011111c824 */ /* 0x100fe200078e0a02 */
[----:B------:R-:W-:Y:S02]  /*05c0*/  ISETP.GE.AND P4, PT, R20, RZ, PT ;  /* 0x000000ff1400720c */ /* 0x000fe40003f86270 */
[----:B------:R-:W-:Y:S01]  /*05d0*/  @!P1 IADD3 R7, PT, PT, R7, -R2, RZ ;  /* 0x8000000207079210 */ /* 0x000fe20007ffe0ff */
[----:B------:R-:W-:Y:S01]  /*05e0*/  @!P2 IMAD.IADD R15, R15, 0x1, -R2 ;  /* 0x000000010f0fa824 */ /* 0x000fe200078e0a02 */
[----:B------:R-:W-:-:S02]  /*05f0*/  ISETP.GE.AND P1, PT, R16, RZ, PT ;  /* 0x000000ff1000720c */ /* 0x000fc40003f26270 */
[----:B------:R-:W-:Y:S01]  /*0600*/  @!P6 IADD3 R13, PT, PT, R13, -R2, RZ ;  /* 0x800000020d0de210 */ /* 0x000fe20007ffe0ff */
[----:B------:R-:W-:Y:S01]  /*0610*/  @!P5 IMAD.IADD R11, R11, 0x1, -R2 ;  /* 0x000000010b0bd824 */ /* 0x000fe200078e0a02 */
[----:B------:R-:W-:Y:S01]  /*0620*/  ISETP.GE.AND P2, PT, R21, RZ, PT ;  /* 0x000000ff1500720c */ /* 0x000fe20003f46270 */
[----:B------:R-:W0:Y:S01]  /*0630*/  LDC.64 R2, c[0x0][0x380] ;  /* 0x0000e000ff027b82 */ /* 0x000e220000000a00 */
[----:B------:R-:W-:Y:S02]  /*0640*/  ISETP.GE.AND P6, PT, R22, RZ, PT ;  /* 0x000000ff1600720c */ /* 0x000fe40003fc6270 */
[----:B------:R-:W-:Y:S01]  /*0650*/  @!P3 IADD3 R13, PT, PT, -R13, RZ, RZ ;  /* 0x000000ff0d0db210 */ /* 0x000fe20007ffe1ff */
[----:B------:R-:W-:Y:S01]  /*0660*/  @!P4 IMAD.MOV R7, RZ, RZ, -R7 ;  /* 0x000000ffff07c224 */ /* 0x000fe200078e0a07 */
[C---:B------:R-:W-:Y:S02]  /*0670*/  SEL R21, R5.reuse, R9, !P0 ;  /* 0x0000000905157207 */ /* 0x040fe40004000000 */
[----:B------:R-:W-:-:S02]  /*0680*/  SEL R13, R5, R13, !P0 ;  /* 0x0000000d050d7207 */ /* 0x000fc40004000000 */
[----:B------:R-:W-:Y:S02]  /*0690*/  @!P1 IADD3 R15, PT, PT, -R15, RZ, RZ ;  /* 0x000000ff0f0f9210 */ /* 0x000fe40007ffe1ff */
[C---:B------:R-:W-:Y:S01]  /*06a0*/  SEL R7, R5.reuse, R7, !P0 ;  /* 0x0000000705077207 */ /* 0x040fe20004000000 */
[----:B------:R-:W-:Y:S01]  /*06b0*/  @!P2 IMAD.MOV R17, RZ, RZ, -R17 ;  /* 0x000000ffff11a224 */ /* 0x000fe200078e0a11 */
[----:B------:R-:W-:Y:S01]  /*06c0*/  SEL R6, R5, R15, !P0 ;  /* 0x0000000f05067207 */ /* 0x000fe20004000000 */
[-C--:B------:R-:W-:Y:S01]  /*06d0*/  IMAD R15, R21, R4.reuse, R13 ;  /* 0x00000004150f7224 */ /* 0x080fe200078e020d */
[----:B------:R-:W-:Y:S01]  /*06e0*/  @!P6 IADD3 R11, PT, PT, -R11, RZ, RZ ;  /* 0x000000ff0b0be210 */ /* 0x000fe20007ffe1ff */
[-C--:B------:R-:W-:Y:S01]  /*06f0*/  IMAD R9, R21, R4.reuse, R7 ;  /* 0x0000000415097224 */ /* 0x080fe200078e0207 */
[C---:B------:R-:W-:Y:S01]  /*0700*/  SEL R8, R5.reuse, R17, !P0 ;  /* 0x0000001105087207 */ /* 0x040fe20004000000 */
[CC--:B------:R-:W-:Y:S01]  /*0710*/  IMAD R17, R6.reuse, R4.reuse, R13 ;  /* 0x0000000406117224 */ /* 0x0c0fe200078e020d */
[----:B------:R-:W-:Y:S01]  /*0720*/  SEL R23, R5, R11, !P0 ;  /* 0x0000000b05177207 */ /* 0x000fe20004000000 */
[----:B------:R-:W-:-:S02]  /*0730*/  IMAD R11, R6, R4, R7 ;  /* 0x00000004060b7224 */ /* 0x000fc400078e0207 */
[-C--:B------:R-:W-:Y:S02]  /*0740*/  IMAD R13, R8, R4.reuse, R13 ;  /* 0x00000004080d7224 */ /* 0x080fe400078e020d */
[-CC-:B------:R-:W-:Y:S02]  /*0750*/  IMAD R5, R6, R4.reuse, R23.reuse ;  /* 0x0000000406057224 */ /* 0x180fe400078e0217 */
[-C--:B------:R-:W-:Y:S02]  /*0760*/  IMAD R21, R21, R4.reuse, R23 ;  /* 0x0000000415157224 */ /* 0x080fe400078e0217 */
[CC--:B------:R-:W-:Y:S02]  /*0770*/  IMAD R7, R8.reuse, R4.reuse, R7 ;  /* 0x0000000408077224 */ /* 0x0c0fe400078e0207 */
[----:B------:R-:W-:Y:S02]  /*0780*/  IMAD R23, R8, R4, R23 ;  /* 0x0000000408177224 */ /* 0x000fe400078e0217 */
[----:B0-----:R-:W-:-:S04]  /*0790*/  IMAD.WIDE R16, R17, 0x4, R2 ;  /* 0x0000000411107825 */ /* 0x001fc800078e0202 */
[----:B------:R-:W-:-:S04]  /*07a0*/  IMAD.WIDE R14, R15, 0x4, R2 ;  /* 0x000000040f0e7825 */ /* 0x000fc800078e0202 */
[----:B------:R-:W-:-:S04]  /*07b0*/  IMAD.WIDE R12, R13, 0x4, R2 ;  /* 0x000000040d0c7825 */ /* 0x000fc800078e0202 */
[----:B------:R-:W-:-:S04]  /*07c0*/  IMAD.WIDE R10, R11, 0x4, R2 ;  /* 0x000000040b0a7825 */ /* 0x000fc800078e0202 */
[----:B------:R-:W-:-:S04]  /*07d0*/  IMAD.WIDE R8, R9, 0x4, R2 ;  /* 0x0000000409087825 */ /* 0x000fc800078e0202 */
[----:B------:R-:W-:-:S04]  /*07e0*/  IMAD.WIDE R6, R7, 0x4, R2 ;  /* 0x0000000407067825 */ /* 0x000fc800078e0202 */
[----:B------:R-:W-:-:S04]  /*07f0*/  IMAD.WIDE R4, R5, 0x4, R2 ;  /* 0x0000000405047825 */ /* 0x000fc800078e0202 */
[----:B------:R-:W-:-:S04]  /*0800*/  IMAD.WIDE R20, R21, 0x4, R2 ;  /* 0x0000000415147825 */ /* 0x000fc800078e0202 */
[----:B--2---:R-:W-:-:S07]  /*0810*/  IMAD.WIDE R22, R23, 0x4, R2 ;  /* 0x0000000417167825 */ /* 0x004fce00078e0202 */
.L_x_0:
[----:B------:R-:W2:Y:S04]  /*0820*/  LDG.E R24, desc[UR6][R10.64] ;  /* 0x000000060a187981 */ /* 0x000ea8000c1e1900 */
[----:B------:R-:W2:Y:S04]  /*0830*/  LDG.E R25, desc[UR6][R8.64] ;  /* 0x0000000608197981 */ /* 0x000ea8000c1e1900 */
[----:B------:R-:W2:Y:S04]  /*0840*/  LDG.E R26, desc[UR6][R6.64] ;  /* 0x00000006061a7981 */ /* 0x000ea8000c1e1900 */
[----:B------:R-:W3:Y:S04]  /*0850*/  LDG.E R27, desc[UR6][R16.64] ;  /* 0x00000006101b7981 */ /* 0x000ee8000c1e1900 */
[----:B------:R-:W3:Y:S01]  /*0860*/  LDG.E R28, desc[UR6][R14.64] ;  /* 0x000000060e1c7981 */ /* 0x000ee2000c1e1900 */
[----:B--2---:R-:W-:-:S03]  /*0870*/  IADD3 R24, PT, PT, R26, R25, R24 ;  /* 0x000000191a187210 */ /* 0x004fc60007ffe018 */
[----:B------:R-:W2:Y:S04]  /*0880*/  LDG.E R25, desc[UR6][R12.64] ;  /* 0x000000060c197981 */ /* 0x000ea8000c1e1900 */
[----:B------:R-:W2:Y:S01]  /*0890*/  LDG.E R26, desc[UR6][R4.64] ;  /* 0x00000006041a7981 */ /* 0x000ea2000c1e1900 */
[----:B---3--:R-:W-:-:S03]  /*08a0*/  IADD3 R24, PT, PT, R28, R27, R24 ;  /* 0x0000001b1c187210 */ /* 0x008fc60007ffe018 */
[----:B------:R-:W3:Y:S04]  /*08b0*/  LDG.E R27, desc[UR6][R20.64] ;  /* 0x00000006141b7981 */ /* 0x000ee8000c1e1900 */
[----:B------:R-:W3:Y:S01]  /*08c0*/  LDG.E R28, desc[UR6][R22.64] ;  /* 0x00000006161c7981 */ /* 0x000ee2000c1e1900 */
[----:B--2---:R-:W-:-:S04]  /*08d0*/  IADD3 R24, PT, PT, R26, R25, R24 ;  /* 0x000000191a187210 */ /* 0x004fc80007ffe018 */
[----:B---3--:R-:W-:Y:S01]  /*08e0*/  IADD3 R27, PT, PT, R28, R27, R24 ;  /* 0x0000001b1c1b7210 */ /* 0x008fe20007ffe018 */
[----:B------:R-:W-:-:S06]  /*08f0*/  IMAD.WIDE R24, R19, 0x4, R2 ;  /* 0x0000000413187825 */ /* 0x000fcc00078e0202 */
[----:B------:R-:W2:Y:S02]  /*0900*/  LDG.E R24, desc[UR6][R24.64] ;  /* 0x0000000618187981 */ /* 0x000ea4000c1e1900 */
[----:B--2---:R-:W-:Y:S02]  /*0910*/  IMAD.IADD R28, R27, 0x1, -R24 ;  /* 0x000000011b1c7824 */ /* 0x004fe400078e0a18 */
[----:B------:R-:W0:Y:S01]  /*0920*/  LDC.64 R26, c[0x0][0x388] ;  /* 0x0000e200ff1a7b82 */ /* 0x000e220000000a00 */
[----:B------:R-:W-:Y:S02]  /*0930*/  ISETP.NE.AND P0, PT, R24, 0x1, PT ;  /* 0x000000011800780c */ /* 0x000fe40003f05270 */
[C---:B------:R-:W-:Y:S02]  /*0940*/  ISETP.NE.AND P2, PT, R28.reuse, 0x3, PT ;  /* 0x000000031c00780c */ /* 0x040fe40003f45270 */
[----:B------:R-:W-:-:S04]  /*0950*/  LOP3.LUT R28, R28, 0xfffffffe, RZ, 0xc0, !PT ;  /* 0xfffffffe1c1c7812 */ /* 0x000fc800078ec0ff */
[----:B------:R-:W-:Y:S02]  /*0960*/  ISETP.NE.AND P1, PT, R28, 0x2, PT ;  /* 0x000000021c00780c */ /* 0x000fe40003f25270 */
[----:B------:R-:W-:-:S03]  /*0970*/  SEL R28, RZ, 0xffffffff, P2 ;  /* 0xffffffffff1c7807 */ /* 0x000fc60001000000 */
[----:B------:R-:W-:-:S04]  /*0980*/  @!P0 SEL R28, RZ, 0xffffffff, P1 ;  /* 0xffffffffff1c8807 */ /* 0x000fc80000800000 */
[----:B------:R-:W-:Y:S01]  /*0990*/  LOP3.LUT R29, R28, 0x1, RZ, 0xc0, !PT ;  /* 0x000000011c1d7812 */ /* 0x000fe200078ec0ff */
[----:B0-----:R-:W-:Y:S01]  /*09a0*/  IMAD.WIDE R26, R19, 0x4, R26 ;  /* 0x00000004131a7825 */ /* 0x001fe200078e021a */
[----:B------:R-:W-:-:S04]  /*09b0*/  IADD3 R19, PT, PT, R18, R19, RZ ;  /* 0x0000001312137210 */ /* 0x000fc80007ffe0ff */
[----:B------:R0:W-:Y:S01]  /*09c0*/  STG.E desc[UR6][R26.64], R29 ;  /* 0x0000001d1a007986 */ /* 0x0001e2000c101906 */
[----:B------:R-:W-:-:S13]  /*09d0*/  ISETP.GE.AND P0, PT, R19, R0, PT ;  /* 0x000000001300720c */ /* 0x000fda0003f06270 */
[----:B0-----:R-:W-:Y:S05]  /*09e0*/  @!P0 BRA `(.L_x_0) ;  /* 0xfffffffc008c8947 */ /* 0x001fea000383ffff */
[----:B------:R-:W-:Y:S05]  /*09f0*/  EXIT ;  /* 0x000000000000794d */ /* 0x000fea0003800000 */
.L_x_1:
[----:B------:R-:W-:-:S00]  /*0a00*/  BRA `(.L_x_1) ;  /* 0xfffffffc00fc7947 */ /* 0x000fc0000383ffff */
[----:B------:R-:W-:-:S00]  /*0a10*/  NOP ;  /* 0x0000000000007918 */ /* 0x000fc00000000000 */
        /* <DEDUP_REMOVED lines=14> */
.L_x_2:


//--------------------- .nv.shared.reserved.0     --------------------------
	.section	.nv.shared.reserved.0,"aw",@nobits
	.weak		__nv_reservedSMEM_offset_0_alias
	.size		__nv_reservedSMEM_offset_0_alias, 0, 64
	.other		__nv_reservedSMEM_offset_0_alias,@"STO_CUDA_RESERVED_SHARED STV_DEFAULT"
__nv_reservedSMEM_offset_0_alias:
	.zero		0
	.zero		64


//--------------------- .nv.constant0._Z6updatePiS_i --------------------------
	.section	.nv.constant0._Z6updatePiS_i,"a",@progbits
	.sectionflags	@""
	.align	4
.nv.constant0._Z6updatePiS_i:
	.zero		916


//--------------------- SYMBOLS --------------------------

	.type		.nv.reservedSmem.offset0,@object
	.size		.nv.reservedSmem.offset0,0x4
